	.headerflags	@"EF_CUDA_TEXMODE_UNIFIED EF_CUDA_64BIT_ADDRESS EF_CUDA_ACCELERATORS EF_CUDA_SM90 EF_CUDA_VIRTUAL_SM(EF_CUDA_SM90)"
	.elftype	@"ET_EXEC"


//--------------------- .nv.info                  --------------------------
	.section	.nv.info,"",@"SHT_CUDA_INFO"
	.align	4


	//----- nvinfo : EIATTR_REGCOUNT
	.align		4
        /*0000*/ 	.byte	0x04, 0x2f
        /*0002*/ 	.short	(.L_3 - .L_2)
	.align		4
.L_2:
        /*0004*/ 	.word	index@(triton_poi_fused__native_batch_norm_legit_no_training__unsafe_index_add_mul_relu_sub_44)
        /*0008*/ 	.word	0x00000028


	//----- nvinfo : EIATTR_MIN_STACK_SIZE
	.align		4
.L_3:
        /*000c*/ 	.byte	0x04, 0x12
        /*000e*/ 	.short	(.L_5 - .L_4)
	.align		4
.L_4:
        /*0010*/ 	.word	index@(triton_poi_fused__native_batch_norm_legit_no_training__unsafe_index_add_mul_relu_sub_44)
        /*0014*/ 	.word	0x00000000


	//----- nvinfo : EIATTR_FRAME_SIZE
	.align		4
.L_5:
        /*0018*/ 	.byte	0x04, 0x11
        /*001a*/ 	.short	(.L_7 - .L_6)
	.align		4
.L_6:
        /*001c*/ 	.word	index@(triton_poi_fused__native_batch_norm_legit_no_training__unsafe_index_add_mul_relu_sub_44)
        /*0020*/ 	.word	0x00000000


	//----- nvinfo : EIATTR_MIN_STACK_SIZE
	.align		4
.L_7:
        /*0024*/ 	.byte	0x04, 0x12
        /*0026*/ 	.short	(.L_9 - .L_8)
	.align		4
.L_8:
        /*0028*/ 	.word	index@(triton_poi_fused__native_batch_norm_legit_no_training__unsafe_index_add_mul_relu_sub_44)
        /*002c*/ 	.word	0x00000000
.L_9:


//--------------------- .nv.info.triton_poi_fused__native_batch_norm_legit_no_training__unsafe_index_add_mul_relu_sub_44 --------------------------
	.section	.nv.info.triton_poi_fused__native_batch_norm_legit_no_training__unsafe_index_add_mul_relu_sub_44,"",@"SHT_CUDA_INFO"
	.sectionflags	@""
	.align	4


	//----- nvinfo : EIATTR_CUDA_API_VERSION
	.align		4
        /*0000*/ 	.byte	0x04, 0x37
        /*0002*/ 	.short	(.L_11 - .L_10)
.L_10:
        /*0004*/ 	.word	0x0000007c


	//----- nvinfo : EIATTR_KPARAM_INFO
	.align		4
.L_11:
        /*0008*/ 	.byte	0x04, 0x17
        /*000a*/ 	.short	(.L_13 - .L_12)
.L_12:
        /*000c*/ 	.word	0x00000000
        /*0010*/ 	.short	0x000e
        /*0012*/ 	.short	0x006c
        /*0014*/ 	.byte	0x00, 0xf0, 0x11, 0x00


	//----- nvinfo : EIATTR_KPARAM_INFO
	.align		4
.L_13:
        /*0018*/ 	.byte	0x04, 0x17
        /*001a*/ 	.short	(.L_15 - .L_14)
.L_14:
        /*001c*/ 	.word	0x00000000
        /*0020*/ 	.short	0x000d
        /*0022*/ 	.short	0x0068
        /*0024*/ 	.byte	0x00, 0xf0, 0x11, 0x00


	//----- nvinfo : EIATTR_KPARAM_INFO
	.align		4
.L_15:
        /*0028*/ 	.byte	0x04, 0x17
        /*002a*/ 	.short	(.L_17 - .L_16)
.L_16:
        /*002c*/ 	.word	0x00000000
        /*0030*/ 	.short	0x000c
        /*0032*/ 	.short	0x0060
        /*0034*/ 	.byte	0x00, 0xf4, 0x21, 0x00


	//----- nvinfo : EIATTR_KPARAM_INFO
	.align		4
.L_17:
        /*0038*/ 	.byte	0x04, 0x17
        /*003a*/ 	.short	(.L_19 - .L_18)
.L_18:
        /*003c*/ 	.word	0x00000000
        /*0040*/ 	.short	0x000b
        /*0042*/ 	.short	0x0058
        /*0044*/ 	.byte	0x00, 0xf4, 0x21, 0x00


	//----- nvinfo : EIATTR_KPARAM_INFO
	.align		4
.L_19:
        /*0048*/ 	.byte	0x04, 0x17
        /*004a*/ 	.short	(.L_21 - .L_20)
.L_20:
        /*004c*/ 	.word	0x00000000
        /*0050*/ 	.short	0x000a
        /*0052*/ 	.short	0x0050
        /*0054*/ 	.byte	0x00, 0xf4, 0x21, 0x00


	//----- nvinfo : EIATTR_KPARAM_INFO
	.align		4
.L_21:
        /*0058*/ 	.byte	0x04, 0x17
        /*005a*/ 	.short	(.L_23 - .L_22)
.L_22:
        /*005c*/ 	.word	0x00000000
        /*0060*/ 	.short	0x0009
        /*0062*/ 	.short	0x0048
        /*0064*/ 	.byte	0x00, 0xf4, 0x21, 0x00


	//----- nvinfo : EIATTR_KPARAM_INFO
	.align		4
.L_23:
        /*0068*/ 	.byte	0x04, 0x17
        /*006a*/ 	.short	(.L_25 - .L_24)
.L_24:
        /*006c*/ 	.word	0x00000000
        /*0070*/ 	.short	0x0008
        /*0072*/ 	.short	0x0040
        /*0074*/ 	.byte	0x00, 0xf4, 0x21, 0x00


	//----- nvinfo : EIATTR_KPARAM_INFO
	.align		4
.L_25:
        /*0078*/ 	.byte	0x04, 0x17
        /*007a*/ 	.short	(.L_27 - .L_26)
.L_26:
        /*007c*/ 	.word	0x00000000
        /*0080*/ 	.short	0x0007
        /*0082*/ 	.short	0x0038
        /*0084*/ 	.byte	0x00, 0xf4, 0x21, 0x00


	//----- nvinfo : EIATTR_KPARAM_INFO
	.align		4
.L_27:
        /*0088*/ 	.byte	0x04, 0x17
        /*008a*/ 	.short	(.L_29 - .L_28)
.L_28:
        /*008c*/ 	.word	0x00000000
        /*0090*/ 	.short	0x0006
        /*0092*/ 	.short	0x0030
        /*0094*/ 	.byte	0x00, 0xf4, 0x21, 0x00


	//----- nvinfo : EIATTR_KPARAM_INFO
	.align		4
.L_29:
        /*0098*/ 	.byte	0x04, 0x17
        /*009a*/ 	.short	(.L_31 - .L_30)
.L_30:
        /*009c*/ 	.word	0x00000000
        /*00a0*/ 	.short	0x0005
        /*00a2*/ 	.short	0x0028
        /*00a4*/ 	.byte	0x00, 0xf4, 0x21, 0x00


	//----- nvinfo : EIATTR_KPARAM_INFO
	.align		4
.L_31:
        /*00a8*/ 	.byte	0x04, 0x17
        /*00aa*/ 	.short	(.L_33 - .L_32)
.L_32:
        /*00ac*/ 	.word	0x00000000
        /*00b0*/ 	.short	0x0004
        /*00b2*/ 	.short	0x0020
        /*00b4*/ 	.byte	0x00, 0xf4, 0x21, 0x00


	//----- nvinfo : EIATTR_KPARAM_INFO
	.align		4
.L_33:
        /*00b8*/ 	.byte	0x04, 0x17
        /*00ba*/ 	.short	(.L_35 - .L_34)
.L_34:
        /*00bc*/ 	.word	0x00000000
        /*00c0*/ 	.short	0x0003
        /*00c2*/ 	.short	0x0018
        /*00c4*/ 	.byte	0x00, 0xf4, 0x21, 0x00


	//----- nvinfo : EIATTR_KPARAM_INFO
	.align		4
.L_35:
        /*00c8*/ 	.byte	0x04, 0x17
        /*00ca*/ 	.short	(.L_37 - .L_36)
.L_36:
        /*00cc*/ 	.word	0x00000000
        /*00d0*/ 	.short	0x0002
        /*00d2*/ 	.short	0x0010
        /*00d4*/ 	.byte	0x00, 0xf4, 0x21, 0x00


	//----- nvinfo : EIATTR_KPARAM_INFO
	.align		4
.L_37:
        /*00d8*/ 	.byte	0x04, 0x17
        /*00da*/ 	.short	(.L_39 - .L_38)
.L_38:
        /*00dc*/ 	.word	0x00000000
        /*00e0*/ 	.short	0x0001
        /*00e2*/ 	.short	0x0008
        /*00e4*/ 	.byte	0x00, 0xf4, 0x21, 0x00


	//----- nvinfo : EIATTR_KPARAM_INFO
	.align		4
.L_39:
        /*00e8*/ 	.byte	0x04, 0x17
        /*00ea*/ 	.short	(.L_41 - .L_40)
.L_40:
        /*00ec*/ 	.word	0x00000000
        /*00f0*/ 	.short	0x0000
        /*00f2*/ 	.short	0x0000
        /*00f4*/ 	.byte	0x00, 0xf4, 0x21, 0x00


	//----- nvinfo : EIATTR_SPARSE_MMA_MASK
	.align		4
.L_41:
        /*00f8*/ 	.byte	0x03, 0x50
        /*00fa*/ 	.short	0x0000


	//----- nvinfo : EIATTR_MAXREG_COUNT
	.align		4
        /*00fc*/ 	.byte	0x03, 0x1b
        /*00fe*/ 	.short	0x00ff


	//----- nvinfo : EIATTR_EXIT_INSTR_OFFSETS
	.align		4
        /*0100*/ 	.byte	0x04, 0x1c
        /*0102*/ 	.short	(.L_43 - .L_42)


	//   ....[0]....
.L_42:
        /*0104*/ 	.word	0x00000e50


	//   ....[1]....
        /*0108*/ 	.word	0x00000e70


	//----- nvinfo : EIATTR_REQNTID
	.align		4
.L_43:
        /*010c*/ 	.byte	0x04, 0x10
        /*010e*/ 	.short	(.L_45 - .L_44)
.L_44:
        /*0110*/ 	.word	0x00000080
        /*0114*/ 	.word	0x00000001
        /*0118*/ 	.word	0x00000001


	//----- nvinfo : EIATTR_CBANK_PARAM_SIZE
	.align		4
.L_45:
        /*011c*/ 	.byte	0x03, 0x19
        /*011e*/ 	.short	0x0070


	//----- nvinfo : EIATTR_PARAM_CBANK
	.align		4
        /*0120*/ 	.byte	0x04, 0x0a
        /*0122*/ 	.short	(.L_47 - .L_46)
	.align		4
.L_46:
        /*0124*/ 	.word	index@(.nv.constant0.triton_poi_fused__native_batch_norm_legit_no_training__unsafe_index_add_mul_relu_sub_44)
        /*0128*/ 	.short	0x0210
        /*012a*/ 	.short	0x0070


	//----- nvinfo : EIATTR_SW_WAR
	.align		4
.L_47:
        /*012c*/ 	.byte	0x04, 0x36
        /*012e*/ 	.short	(.L_49 - .L_48)
.L_48:
        /*0130*/ 	.word	0x00000008
.L_49:


//--------------------- .nv.callgraph             --------------------------
	.section	.nv.callgraph,"",@"SHT_CUDA_CALLGRAPH"
	.align	4
	.sectionentsize	8
	.align		4
        /*0000*/ 	.word	0x00000000
	.align		4
        /*0004*/ 	.word	0xffffffff
	.align		4
        /*0008*/ 	.word	0x00000000
	.align		4
        /*000c*/ 	.word	0xfffffffe
	.align		4
        /*0010*/ 	.word	0x00000000
	.align		4
        /*0014*/ 	.word	0xfffffffd
	.align		4
        /*0018*/ 	.word	0x00000000
	.align		4
        /*001c*/ 	.word	0xfffffffc


//--------------------- .nv.constant4             --------------------------
	.section	.nv.constant4,"a",@progbits
	.align	8
	.align		8
.nv.constant4:
        /*0000*/ 	.dword	_$_str
	.align		8
        /*0008*/ 	.dword	_$_str_$_2


//--------------------- .text.triton_poi_fused__native_batch_norm_legit_no_training__unsafe_index_add_mul_relu_sub_44 --------------------------
	.section	.text.triton_poi_fused__native_batch_norm_legit_no_training__unsafe_index_add_mul_relu_sub_44,"ax",@progbits
	.sectionflags	@"SHF_BARRIERS=1"
	.align	128
        .global         triton_poi_fused__native_batch_norm_legit_no_training__unsafe_index_add_mul_relu_sub_44
        .type           triton_poi_fused__native_batch_norm_legit_no_training__unsafe_index_add_mul_relu_sub_44,@function
        .size           triton_poi_fused__native_batch_norm_legit_no_training__unsafe_index_add_mul_relu_sub_44,(.L_x_1 - triton_poi_fused__native_batch_norm_legit_no_training__unsafe_index_add_mul_relu_sub_44)
        .other          triton_poi_fused__native_batch_norm_legit_no_training__unsafe_index_add_mul_relu_sub_44,@"STO_CUDA_ENTRY STV_DEFAULT"
triton_poi_fused__native_batch_norm_legit_no_training__unsafe_index_add_mul_relu_sub_44:
.text.triton_poi_fused__native_batch_norm_legit_no_training__unsafe_index_add_mul_relu_sub_44:
[----:B------:R-:W0:Y:S01]  /*0000*/  LDC R1, c[0x0][0x28] ;  /* 0x00000a00ff017b82 */ /* 0x000e220000000800 */
[----:B------:R-:W1:Y:S07]  /*0010*/  S2R R2, SR_TID.X ;  /* 0x0000000000027919 */ /* 0x000e6e0000002100 */
[----:B------:R-:W2:Y:S01]  /*0020*/  S2UR UR4, SR_CTAID.Y ;  /* 0x00000000000479c3 */ /* 0x000ea20000002600 */
[----:B------:R-:W-:Y:S01]  /*0030*/  CS2R R24, SRZ ;  /* 0x0000000000187805 */ /* 0x000fe2000001ff00 */
[----:B------:R-:W-:-:S06]  /*0040*/  ULDC.64 UR8, c[0x0][0x208] ;  /* 0x0000820000087ab9 */ /* 0x000fcc0000000a00 */
[----:B------:R-:W3:Y:S08]  /*0050*/  LDC.64 R6, c[0x0][0x250] ;  /* 0x00009400ff067b82 */ /* 0x000ef00000000a00 */
[----:B------:R-:W4:Y:S01]  /*0060*/  S2UR UR5, SR_CTAID.X ;  /* 0x00000000000579c3 */ /* 0x000f220000002500 */
[----:B--2---:R-:W-:-:S07]  /*0070*/  USHF.L.U32 UR4, UR4, 0x4, URZ ;  /* 0x0000000404047899 */ /* 0x004fce000800063f */
[----:B------:R-:W2:Y:S01]  /*0080*/  LDC.64 R4, c[0x0][0x240] ;  /* 0x00009000ff047b82 */ /* 0x000ea20000000a00 */
[----:B-1----:R-:W-:-:S07]  /*0090*/  IMAD.SHL.U32 R0, R2, 0x2, RZ ;  /* 0x0000000202007824 */ /* 0x002fce00078e00ff */
[----:B------:R-:W1:Y:S01]  /*00a0*/  LDC.64 R12, c[0x0][0x218] ;  /* 0x00008600ff0c7b82 */ /* 0x000e620000000a00 */
[----:B------:R-:W-:-:S04]  /*00b0*/  LOP3.LUT R0, R0, 0xe, RZ, 0xc0, !PT ;  /* 0x0000000e00007812 */ /* 0x000fc800078ec0ff */
[----:B------:R-:W-:-:S03]  /*00c0*/  LOP3.LUT R8, R0, UR4, RZ, 0xfc, !PT ;  /* 0x0000000400087c12 */ /* 0x000fc6000f8efcff */
[----:B------:R-:W5:Y:S01]  /*00d0*/  LDC.64 R28, c[0x0][0x258] ;  /* 0x00009600ff1c7b82 */ /* 0x000f620000000a00 */
[----:B------:R-:W-:Y:S02]  /*00e0*/  SHF.R.S32.HI R3, RZ, 0x1f, R8 ;  /* 0x0000001fff037819 */ /* 0x000fe40000011408 */
[----:B------:R-:W-:Y:S02]  /*00f0*/  ISETP.GE.AND P2, PT, R8, 0x10, PT ;  /* 0x000000100800780c */ /* 0x000fe40003f46270 */
[----:B------:R-:W-:Y:S02]  /*0100*/  LEA.HI R9, R3, R8, RZ, 0x2 ;  /* 0x0000000803097211 */ /* 0x000fe400078f10ff */
[----:B------:R-:W-:Y:S02]  /*0110*/  CS2R R16, SRZ ;  /* 0x0000000000107805 */ /* 0x000fe4000001ff00 */
[----:B------:R-:W-:Y:S02]  /*0120*/  CS2R R22, SRZ ;  /* 0x0000000000167805 */ /* 0x000fe4000001ff00 */
[----:B------:R-:W-:-:S02]  /*0130*/  CS2R R20, SRZ ;  /* 0x0000000000147805 */ /* 0x000fc4000001ff00 */
[----:B------:R-:W-:Y:S01]  /*0140*/  LOP3.LUT R11, R9, 0xfffffffc, RZ, 0xc0, !PT ;  /* 0xfffffffc090b7812 */ /* 0x000fe200078ec0ff */
[----:B------:R-:W1:Y:S04]  /*0150*/  LDC.64 R34, c[0x0][0x230] ;  /* 0x00008c00ff227b82 */ /* 0x000e680000000a00 */
[----:B------:R-:W-:-:S04]  /*0160*/  IMAD.IADD R11, R8, 0x1, -R11 ;  /* 0x00000001080b7824 */ /* 0x000fc800078e0a0b */
[----:B---3--:R-:W-:Y:S01]  /*0170*/  IMAD.WIDE R6, R11, 0x4, R6 ;  /* 0x000000040b067825 */ /* 0x008fe200078e0206 */
[----:B------:R-:W3:Y:S04]  /*0180*/  LDC.64 R36, c[0x0][0x268] ;  /* 0x00009a00ff247b82 */ /* 0x000ee80000000a00 */
[----:B------:R2:W3:Y:S01]  /*0190*/  @!P2 LDG.E.EL.64 R24, desc[UR8][R6.64] ;  /* 0x000000080618a981 */ /* 0x0004e2000c2e1b00 */
[----:B------:R-:W-:Y:S01]  /*01a0*/  SHF.R.U32.HI R26, RZ, 0x3, R2 ;  /* 0x00000003ff1a7819 */ /* 0x000fe20000011602 */
[----:B----4-:R-:W-:Y:S01]  /*01b0*/  USHF.L.U32 UR5, UR5, 0x4, URZ ;  /* 0x0000000405057899 */ /* 0x010fe2000800063f */
[----:B------:R-:W-:Y:S01]  /*01c0*/  IMAD.SHL.U32 R9, R9, 0x10, RZ ;  /* 0x0000001009097824 */ /* 0x000fe200078e00ff */
[----:B------:R-:W4:Y:S01]  /*01d0*/  LDC.64 R2, c[0x0][0x248] ;  /* 0x00009200ff027b82 */ /* 0x000f220000000a00 */
[----:B------:R-:W-:-:S03]  /*01e0*/  SGXT.U32 R26, R26, 0x4 ;  /* 0x000000041a1a781a */ /* 0x000fc60000000000 */
[----:B------:R-:W-:Y:S02]  /*01f0*/  LOP3.LUT R14, R9, 0xffffffc0, RZ, 0xc0, !PT ;  /* 0xffffffc0090e7812 */ /* 0x000fe400078ec0ff */
[----:B------:R-:W-:Y:S02]  /*0200*/  LOP3.LUT R10, R26, UR5, RZ, 0xfc, !PT ;  /* 0x000000051a0a7c12 */ /* 0x000fe4000f8efcff */
[----:B0-2---:R-:W0:Y:S01]  /*0210*/  LDC.64 R6, c[0x0][0x260] ;  /* 0x00009800ff067b82 */ /* 0x005e220000000a00 */
[----:B------:R-:W-:Y:S02]  /*0220*/  LOP3.LUT R0, R0, UR5, RZ, 0xfc, !PT ;  /* 0x0000000500007c12 */ /* 0x000fe4000f8efcff */
[C---:B------:R-:W-:Y:S01]  /*0230*/  IMAD R9, R10.reuse, 0x4, R11 ;  /* 0x000000040a097824 */ /* 0x040fe200078e020b */
[----:B------:R-:W-:Y:S02]  /*0240*/  ISETP.GE.AND P0, PT, R10, 0x10, PT ;  /* 0x000000100a00780c */ /* 0x000fe40003f06270 */
[----:B------:R-:W-:Y:S01]  /*0250*/  ISETP.GE.AND P1, PT, R0, 0x10, PT ;  /* 0x000000100000780c */ /* 0x000fe20003f26270 */
[----:B------:R-:W-:Y:S01]  /*0260*/  IMAD.IADD R9, R9, 0x1, R14 ;  /* 0x0000000109097824 */ /* 0x000fe200078e020e */
[----:B------:R-:W-:-:S03]  /*0270*/  ISETP.LT.AND P0, PT, R8, 0x10, !P0 ;  /* 0x000000100800780c */ /* 0x000fc60004701270 */
[----:B------:R-:W-:Y:S01]  /*0280*/  IMAD.WIDE R14, R9, 0x4, R4 ;  /* 0x00000004090e7825 */ /* 0x000fe200078e0204 */
[----:B------:R-:W-:Y:S01]  /*0290*/  SHF.R.S32.HI R5, RZ, 0x1f, R0 ;  /* 0x0000001fff057819 */ /* 0x000fe20000011400 */
[----:B------:R-:W2:Y:S02]  /*02a0*/  LDC.64 R8, c[0x0][0x220] ;  /* 0x00008800ff087b82 */ /* 0x000ea40000000a00 */
[----:B----4-:R-:W-:Y:S01]  /*02b0*/  IMAD.WIDE R32, R11, 0x4, R2 ;  /* 0x000000040b207825 */ /* 0x010fe200078e0202 */
[----:B------:R-:W-:-:S05]  /*02c0*/  LEA.HI R10, R5, R0, RZ, 0x2 ;  /* 0x00000000050a7211 */ /* 0x000fca00078f10ff */
[----:B------:R4:W3:Y:S01]  /*02d0*/  @P0 LDG.E.64 R16, desc[UR8][R14.64] ;  /* 0x000000080e100981 */ /* 0x0008e2000c1e1b00 */
[----:B------:R-:W-:-:S03]  /*02e0*/  SHF.R.S32.HI R3, RZ, 0x2, R10 ;  /* 0x00000002ff037819 */ /* 0x000fc6000001140a */
[----:B------:R2:W3:Y:S01]  /*02f0*/  @!P2 LDG.E.EL.64 R22, desc[UR8][R32.64] ;  /* 0x000000082016a981 */ /* 0x0004e2000c2e1b00 */
[----:B------:R-:W-:Y:S02]  /*0300*/  LOP3.LUT R27, R10, 0xfffffffc, RZ, 0xc0, !PT ;  /* 0xfffffffc0a1b7812 */ /* 0x000fe400078ec0ff */
[----:B------:R-:W-:Y:S01]  /*0310*/  CS2R R4, SRZ ;  /* 0x0000000000047805 */ /* 0x000fe2000001ff00 */
[----:B-1----:R-:W-:Y:S01]  /*0320*/  IMAD.WIDE R18, R3, 0x8, R12 ;  /* 0x0000000803127825 */ /* 0x002fe200078e020c */
[----:B------:R-:W-:-:S03]  /*0330*/  CS2R R12, SRZ ;  /* 0x00000000000c7805 */ /* 0x000fc6000001ff00 */
[----:B------:R-:W-:Y:S01]  /*0340*/  IMAD.IADD R27, R0, 0x1, -R27 ;  /* 0x00000001001b7824 */ /* 0x000fe200078e0a1b */
[----:B------:R1:W3:Y:S01]  /*0350*/  @!P1 LDG.E.EL.64 R4, desc[UR8][R18.64] ;  /* 0x0000000812049981 */ /* 0x0002e2000c2e1b00 */
[C---:B0-----:R-:W-:Y:S01]  /*0360*/  IMAD.WIDE R30, R11.reuse, 0x4, R6 ;  /* 0x000000040b1e7825 */ /* 0x041fe200078e0206 */
[----:B------:R-:W-:Y:S02]  /*0370*/  CS2R R6, SRZ ;  /* 0x0000000000067805 */ /* 0x000fe4000001ff00 */
[----:B----4-:R-:W-:Y:S01]  /*0380*/  CS2R R14, SRZ ;  /* 0x00000000000e7805 */ /* 0x010fe2000001ff00 */
[----:B-----5:R-:W-:Y:S01]  /*0390*/  IMAD.WIDE R28, R11, 0x4, R28 ;  /* 0x000000040b1c7825 */ /* 0x020fe200078e021c */
[----:B------:R-:W4:Y:S03]  /*03a0*/  @!P2 LDG.E.EL.64 R20, desc[UR8][R30.64] ;  /* 0x000000081e14a981 */ /* 0x000f26000c2e1b00 */
[----:B--2---:R-:W-:Y:S01]  /*03b0*/  IMAD.WIDE R32, R27, 0x8, R8 ;  /* 0x000000081b207825 */ /* 0x004fe200078e0208 */
[----:B------:R0:W4:Y:S04]  /*03c0*/  @!P2 LDG.E.EL.64 R6, desc[UR8][R28.64] ;  /* 0x000000081c06a981 */ /* 0x000128000c2e1b00 */
[----:B------:R2:W5:Y:S01]  /*03d0*/  @!P1 LDG.E.EL.128 R12, desc[UR8][R32.64] ;  /* 0x00000008200c9981 */ /* 0x000562000c2e1d00 */
[----:B------:R-:W-:-:S02]  /*03e0*/  CS2R R8, SRZ ;  /* 0x0000000000087805 */ /* 0x000fc4000001ff00 */
[----:B------:R-:W-:Y:S01]  /*03f0*/  CS2R R10, SRZ ;  /* 0x00000000000a7805 */ /* 0x000fe2000001ff00 */
[----:B------:R-:W-:Y:S01]  /*0400*/  IMAD.WIDE R34, R27, 0x8, R34 ;  /* 0x000000081b227825 */ /* 0x000fe200078e0222 */
[----:B-1----:R-:W-:-:S04]  /*0410*/  CS2R R18, SRZ ;  /* 0x0000000000127805 */ /* 0x002fc8000001ff00 */
[----:B------:R-:W4:Y:S01]  /*0420*/  @!P1 LDG.E.EL.128 R8, desc[UR8][R34.64] ;  /* 0x0000000822089981 */ /* 0x000f22000c2e1d00 */
[----:B---3--:R-:W-:-:S05]  /*0430*/  IMAD.WIDE R36, R3, 0x8, R36 ;  /* 0x0000000803247825 */ /* 0x008fca00078e0224 */
[----:B------:R-:W3:Y:S01]  /*0440*/  @!P1 LDG.E.EL.64 R18, desc[UR8][R36.64] ;  /* 0x0000000824129981 */ /* 0x000ee2000c2e1b00 */
[----:B------:R-:W0:Y:S01]  /*0450*/  S2R R2, SR_TID.X ;  /* 0x0000000000027919 */ /* 0x000e220000002100 */
[----:B------:R-:W1:Y:S01]  /*0460*/  S2UR UR6, SR_CgaCtaId ;  /* 0x00000000000679c3 */ /* 0x000e620000008800 */
[----:B------:R-:W-:Y:S02]  /*0470*/  UMOV UR5, 0x400 ;  /* 0x0000040000057882 */ /* 0x000fe40000000000 */
[----:B-1----:R-:W-:-:S03]  /*0480*/  UPRMT UR5, UR6, 0x654, UR5 ;  /* 0x0000065406057896 */ /* 0x002fc60008000005 */
[----:B------:R-:W-:Y:S01]  /*0490*/  ULDC.64 UR6, c[0x0][0x228] ;  /* 0x00008a0000067ab9 */ /* 0x000fe20000000a00 */
[----:B0-----:R-:W-:Y:S01]  /*04a0*/  IMAD.SHL.U32 R28, R2, 0x20, RZ ;  /* 0x00000020021c7824 */ /* 0x001fe200078e00ff */
[----:B------:R-:W-:-:S04]  /*04b0*/  SHF.R.U32.HI R29, RZ, 0x3, R2 ;  /* 0x00000003ff1d7819 */ /* 0x000fc80000011602 */
[----:B------:R-:W-:Y:S02]  /*04c0*/  SGXT.U32 R29, R29, 0x4 ;  /* 0x000000041d1d781a */ /* 0x000fe40000000000 */
[----:B------:R-:W-:Y:S01]  /*04d0*/  LOP3.LUT R28, R28, 0xe0, RZ, 0xc0, !PT ;  /* 0x000000e01c1c7812 */ /* 0x000fe200078ec0ff */
[----:B------:R-:W-:Y:S01]  /*04e0*/  FADD R24, R24, 9.9999997473787516356e-06 ;  /* 0x3727c5ac18187421 */ /* 0x000fe20000000000 */
[----:B------:R-:W-:-:S03]  /*04f0*/  FADD R25, R25, 9.9999997473787516356e-06 ;  /* 0x3727c5ac19197421 */ /* 0x000fc60000000000 */
[----:B------:R-:W0:Y:S08]  /*0500*/  MUFU.SQRT R30, R24 ;  /* 0x00000018001e7308 */ /* 0x000e300000002000 */
[----:B------:R-:W1:Y:S01]  /*0510*/  MUFU.SQRT R31, R25 ;  /* 0x00000019001f7308 */ /* 0x000e620000002000 */
[C---:B0-----:R-:W-:Y:S02]  /*0520*/  FSETP.GT.AND P0, PT, R30.reuse, 8.50705917302346158658e+37, PT ;  /* 0x7e8000001e00780b */ /* 0x041fe40003f04000 */
[----:B------:R-:W-:-:S02]  /*0530*/  FSETP.GEU.AND P3, PT, R30, 1.175494350822287508e-38, PT ;  /* 0x008000001e00780b */ /* 0x000fc40003f6e000 */
[C---:B-1----:R-:W-:Y:S02]  /*0540*/  FSETP.GT.AND P2, PT, R31.reuse, 8.50705917302346158658e+37, PT ;  /* 0x7e8000001f00780b */ /* 0x042fe40003f44000 */
[----:B------:R-:W-:Y:S02]  /*0550*/  FSETP.GEU.AND P4, PT, R31, 1.175494350822287508e-38, PT ;  /* 0x008000001f00780b */ /* 0x000fe40003f8e000 */
[----:B------:R-:W-:-:S05]  /*0560*/  LOP3.LUT R25, R28, R29, RZ, 0xfc, !PT ;  /* 0x0000001d1c197212 */ /* 0x000fca00078efcff */
[----:B------:R-:W-:Y:S01]  /*0570*/  @P0 FMUL R30, R30, 0.25 ;  /* 0x3e8000001e1e0820 */ /* 0x000fe20000400000 */
[C---:B------:R-:W-:Y:S02]  /*0580*/  LOP3.LUT R29, R28.reuse, 0x10, RZ, 0xfc, !PT ;  /* 0x000000101c1d7812 */ /* 0x040fe400078efcff */
[----:B------:R-:W-:Y:S01]  /*0590*/  LEA.HI R24, R28, UR5, RZ, 0x1e ;  /* 0x000000051c187c11 */ /* 0x000fe2000f8ff0ff */
[----:B------:R-:W-:Y:S01]  /*05a0*/  @!P3 FMUL R30, R30, 16777216 ;  /* 0x4b8000001e1eb820 */ /* 0x000fe20000400000 */
[----:B------:R-:W-:Y:S01]  /*05b0*/  @P2 FMUL R31, R31, 0.25 ;  /* 0x3e8000001f1f2820 */ /* 0x000fe20000400000 */
[----:B--2---:R-:W-:Y:S02]  /*05c0*/  LEA.HI R32, R29, UR5, RZ, 0x1e ;  /* 0x000000051d207c11 */ /* 0x004fe4000f8ff0ff */
[----:B------:R-:W-:Y:S01]  /*05d0*/  IMAD R24, R25, 0x4, R24 ;  /* 0x0000000419187824 */ /* 0x000fe200078e0218 */
[----:B------:R-:W0:Y:S01]  /*05e0*/  LDC.64 R28, c[0x0][0x238] ;  /* 0x00008e00ff1c7b82 */ /* 0x000e220000000a00 */
[----:B------:R-:W-:Y:S01]  /*05f0*/  @!P4 FMUL R31, R31, 16777216 ;  /* 0x4b8000001f1fc820 */ /* 0x000fe20000400000 */
[----:B------:R-:W1:Y:S01]  /*0600*/  MUFU.RCP R30, R30 ;  /* 0x0000001e001e7308 */ /* 0x000e620000001000 */
[----:B------:R-:W-:-:S02]  /*0610*/  IMAD R25, R25, 0x4, R32 ;  /* 0x0000000419197824 */ /* 0x000fc400078e0220 */
[----:B------:R-:W-:-:S05]  /*0620*/  IMAD.MOV.U32 R32, RZ, RZ, 0x3e800000 ;  /* 0x3e800000ff207424 */ /* 0x000fca00078e00ff */
[----:B------:R-:W2:Y:S01]  /*0630*/  MUFU.RCP R31, R31 ;  /* 0x0000001f001f7308 */ /* 0x000ea20000001000 */
[----:B------:R-:W-:Y:S01]  /*0640*/  FADD R16, -R22, R16 ;  /* 0x0000001016107221 */ /* 0x000fe20000000100 */
[C---:B------:R-:W-:Y:S02]  /*0650*/  FSEL R33, R32.reuse, 1, P0 ;  /* 0x3f80000020217808 */ /* 0x040fe40000000000 */
[----:B------:R-:W-:-:S03]  /*0660*/  FSEL R22, R32, 1, P2 ;  /* 0x3f80000020167808 */ /* 0x000fc60001000000 */
[----:B------:R-:W-:Y:S02]  /*0670*/  @!P3 FMUL R33, R33, 16777216 ;  /* 0x4b8000002121b820 */ /* 0x000fe40000400000 */
[----:B------:R-:W-:Y:S01]  /*0680*/  @!P4 FMUL R22, R22, 16777216 ;  /* 0x4b8000001616c820 */ /* 0x000fe20000400000 */
[----:B------:R-:W-:Y:S01]  /*0690*/  FADD R23, -R23, R17 ;  /* 0x0000001117177221 */ /* 0x000fe20000000100 */
[----:B-1----:R-:W-:Y:S01]  /*06a0*/  FMUL R33, R30, R33 ;  /* 0x000000211e217220 */ /* 0x002fe20000400000 */
[----:B------:R-:W-:Y:S01]  /*06b0*/  SHF.R.U32.HI R30, RZ, 0x1e, R5 ;  /* 0x0000001eff1e7819 */ /* 0x000fe20000011605 */
[----:B--2---:R-:W-:Y:S02]  /*06c0*/  FMUL R22, R31, R22 ;  /* 0x000000161f167220 */ /* 0x004fe40000400000 */
[----:B------:R-:W-:Y:S01]  /*06d0*/  FMUL R33, R16, R33 ;  /* 0x0000002110217220 */ /* 0x000fe20000400000 */
[----:B0-----:R-:W-:-:S04]  /*06e0*/  IMAD.WIDE R16, R27, 0x4, R28 ;  /* 0x000000041b107825 */ /* 0x001fc800078e021c */
[----:B------:R-:W-:Y:S01]  /*06f0*/  FMUL R22, R23, R22 ;  /* 0x0000001617167220 */ /* 0x000fe20000400000 */
[----:B------:R-:W-:Y:S01]  /*0700*/  LOP3.LUT R23, R30, 0x2, RZ, 0xc0, !PT ;  /* 0x000000021e177812 */ /* 0x000fe200078ec0ff */
[----:B----4-:R-:W-:Y:S01]  /*0710*/  FFMA R27, R33, R6, R20 ;  /* 0x00000006211b7223 */ /* 0x010fe20000000014 */
[----:B-----5:R-:W-:Y:S02]  /*0720*/  SHF.R.U32.HI R6, RZ, 0x1c, R13 ;  /* 0x0000001cff067819 */ /* 0x020fe4000001160d */
[----:B------:R-:W-:Y:S02]  /*0730*/  IADD3 R4, P0, R4, R23, RZ ;  /* 0x0000001704047210 */ /* 0x000fe40007f1e0ff */
[----:B------:R-:W-:Y:S01]  /*0740*/  LEA R23, P2, R12, UR6, 0x2 ;  /* 0x000000060c177c11 */ /* 0x000fe2000f8410ff */
[----:B------:R-:W-:Y:S01]  /*0750*/  FFMA R28, R22, R7, R21 ;  /* 0x00000007161c7223 */ /* 0x000fe20000000015 */
[----:B------:R-:W-:Y:S01]  /*0760*/  LOP3.LUT R6, R6, 0x8, RZ, 0xc0, !PT ;  /* 0x0000000806067812 */ /* 0x000fe200078ec0ff */
[----:B------:R-:W-:Y:S01]  /*0770*/  IMAD.X R21, RZ, RZ, R5, P0 ;  /* 0x000000ffff157224 */ /* 0x000fe200000e0605 */
[----:B------:R-:W-:Y:S01]  /*0780*/  LEA.HI.X R5, R12, UR7, R13, 0x2, P2 ;  /* 0x000000070c057c11 */ /* 0x000fe200090f140d */
[----:B------:R-:W-:Y:S01]  /*0790*/  IMAD.SHL.U32 R22, R4, 0x8, RZ ;  /* 0x0000000804167824 */ /* 0x000fe200078e00ff */
[----:B------:R-:W-:-:S02]  /*07a0*/  IADD3 R6, P2, R6, R23, RZ ;  /* 0x0000001706067210 */ /* 0x000fc40007f5e0ff */
[----:B------:R-:W-:Y:S02]  /*07b0*/  SHF.L.U64.HI R23, R4, 0x3, R21 ;  /* 0x0000000304177819 */ /* 0x000fe40000010215 */
[----:B------:R-:W-:Y:S01]  /*07c0*/  IADD3 R20, P4, R22, R6, RZ ;  /* 0x0000000616147210 */ /* 0x000fe20007f9e0ff */
[----:B------:R-:W-:Y:S01]  /*07d0*/  IMAD.X R5, RZ, RZ, R5, P2 ;  /* 0x000000ffff057224 */ /* 0x000fe200010e0605 */
[----:B------:R-:W-:Y:S02]  /*07e0*/  LOP3.LUT R7, R26, UR4, RZ, 0xfc, !PT ;  /* 0x000000041a077c12 */ /* 0x000fe4000f8efcff */
[----:B------:R-:W-:Y:S01]  /*07f0*/  FSETP.GEU.AND P3, PT, R28, RZ, PT ;  /* 0x000000ff1c00720b */ /* 0x000fe20003f6e000 */
[----:B------:R-:W-:Y:S01]  /*0800*/  IMAD.X R21, R23, 0x1, R5, P4 ;  /* 0x0000000117157824 */ /* 0x000fe200020e0605 */
[----:B------:R-:W-:Y:S02]  /*0810*/  LEA R29, P4, R14, UR6, 0x2 ;  /* 0x000000060e1d7c11 */ /* 0x000fe4000f8810ff */
[----:B------:R-:W-:-:S02]  /*0820*/  ISETP.LT.AND P0, PT, R7, 0x10, !P1 ;  /* 0x000000100700780c */ /* 0x000fc40004f01270 */
[--C-:B------:R-:W-:Y:S02]  /*0830*/  SHF.R.U32.HI R12, RZ, 0x1c, R15.reuse ;  /* 0x0000001cff0c7819 */ /* 0x100fe4000001160f */
[----:B------:R-:W-:Y:S02]  /*0840*/  FSEL R26, R28, RZ, P3 ;  /* 0x000000ff1c1a7208 */ /* 0x000fe40001800000 */
[----:B------:R-:W-:Y:S02]  /*0850*/  FSETP.GEU.AND P2, PT, R27, RZ, PT ;  /* 0x000000ff1b00720b */ /* 0x000fe40003f4e000 */
[----:B------:R-:W-:Y:S02]  /*0860*/  LEA.HI.X R28, R14, UR7, R15, 0x2, P4 ;  /* 0x000000070e1c7c11 */ /* 0x000fe4000a0f140f */
[----:B------:R-:W-:Y:S01]  /*0870*/  SHF.R.U32.HI R14, RZ, 0x1c, R11 ;  /* 0x0000001cff0e7819 */ /* 0x000fe2000001160b */
[----:B------:R-:W-:Y:S01]  /*0880*/  IMAD.SHL.U32 R4, R7, 0x4, RZ ;  /* 0x0000000407047824 */ /* 0x000fe200078e00ff */
[----:B------:R-:W-:-:S02]  /*0890*/  LOP3.LUT R12, R12, 0x8, RZ, 0xc0, !PT ;  /* 0x000000080c0c7812 */ /* 0x000fc400078ec0ff */
[----:B------:R-:W-:Y:S01]  /*08a0*/  FSEL R27, R27, RZ, P2 ;  /* 0x000000ff1b1b7208 */ /* 0x000fe20001000000 */
[----:B------:R-:W-:Y:S01]  /*08b0*/  IMAD.MOV.U32 R13, RZ, RZ, RZ ;  /* 0x000000ffff0d7224 */ /* 0x000fe200078e00ff */
[----:B------:R-:W-:Y:S02]  /*08c0*/  LEA R15, P4, R10, UR6, 0x2 ;  /* 0x000000060a0f7c11 */ /* 0x000fe4000f8810ff */
[----:B------:R-:W-:Y:S01]  /*08d0*/  LOP3.LUT R14, R14, 0x8, RZ, 0xc0, !PT ;  /* 0x000000080e0e7812 */ /* 0x000fe200078ec0ff */
[----:B------:R-:W-:Y:S01]  /*08e0*/  IMAD.WIDE R20, R4, 0x4, R20 ;  /* 0x0000000404147825 */ /* 0x000fe200078e0214 */
[----:B------:R-:W-:Y:S01]  /*08f0*/  IADD3 R12, P2, R12, R29, RZ ;  /* 0x0000001d0c0c7210 */ /* 0x000fe20007f5e0ff */
[----:B------:R0:W-:Y:S01]  /*0900*/  STS [R24], R27 ;  /* 0x0000001b18007388 */ /* 0x0001e20000000800 */
[----:B------:R-:W-:Y:S02]  /*0910*/  LEA.HI.X R11, R10, UR7, R11, 0x2, P4 ;  /* 0x000000070a0b7c11 */ /* 0x000fe4000a0f140b */
[----:B---3--:R-:W-:Y:S01]  /*0920*/  SHF.R.U32.HI R31, RZ, 0x1e, R19 ;  /* 0x0000001eff1f7819 */ /* 0x008fe20000011613 */
[----:B------:R1:W2:Y:S01]  /*0930*/  @P0 LDG.E.EL R13, desc[UR8][R20.64] ;  /* 0x00000008140d0981 */ /* 0x0002a2000c2e1900 */
[----:B------:R-:W-:Y:S01]  /*0940*/  IMAD.X R28, RZ, RZ, R28, P2 ;  /* 0x000000ffff1c7224 */ /* 0x000fe200010e061c */
[----:B------:R-:W-:-:S02]  /*0950*/  SHF.R.U32.HI R29, RZ, 0x1c, R9 ;  /* 0x0000001cff1d7819 */ /* 0x000fc40000011609 */
[----:B0-----:R-:W-:Y:S02]  /*0960*/  IADD3 R27, P4, R14, R15, RZ ;  /* 0x0000000f0e1b7210 */ /* 0x001fe40007f9e0ff */
[----:B------:R-:W0:Y:S01]  /*0970*/  LDC.64 R14, c[0x0][0x270] ;  /* 0x00009c00ff0e7b82 */ /* 0x000e220000000a00 */
[----:B-1----:R-:W-:Y:S02]  /*0980*/  IADD3 R20, P2, R12, R22, RZ ;  /* 0x000000160c147210 */ /* 0x002fe40007f5e0ff */
[----:B------:R-:W-:Y:S02]  /*0990*/  LOP3.LUT R31, R31, 0x2, RZ, 0xc0, !PT ;  /* 0x000000021f1f7812 */ /* 0x000fe400078ec0ff */
[----:B------:R-:W-:Y:S01]  /*09a0*/  LEA R30, P3, R8, UR6, 0x2 ;  /* 0x00000006081e7c11 */ /* 0x000fe2000f8610ff */
[----:B------:R-:W-:Y:S01]  /*09b0*/  IMAD.X R21, R28, 0x1, R23, P2 ;  /* 0x000000011c157824 */ /* 0x000fe200010e0617 */
[----:B------:R-:W-:Y:S02]  /*09c0*/  LOP3.LUT R29, R29, 0x8, RZ, 0xc0, !PT ;  /* 0x000000081d1d7812 */ /* 0x000fe400078ec0ff */
[----:B------:R-:W-:-:S02]  /*09d0*/  IADD3 R18, P2, R18, R31, RZ ;  /* 0x0000001f12127210 */ /* 0x000fc40007f5e0ff */
[----:B------:R-:W-:Y:S02]  /*09e0*/  LEA.HI.X R24, R8, UR7, R9, 0x2, P3 ;  /* 0x0000000708187c11 */ /* 0x000fe400098f1409 */
[----:B------:R-:W-:Y:S01]  /*09f0*/  IADD3 R29, P3, R29, R30, RZ ;  /* 0x0000001e1d1d7210 */ /* 0x000fe20007f7e0ff */
[----:B------:R-:W-:Y:S01]  /*0a00*/  IMAD.X R19, RZ, RZ, R19, P2 ;  /* 0x000000ffff137224 */ /* 0x000fe200010e0613 */
[----:B------:R1:W-:Y:S01]  /*0a10*/  STS [R25+0x40], R26 ;  /* 0x0000401a19007388 */ /* 0x0003e20000000800 */
[C---:B------:R-:W-:Y:S02]  /*0a20*/  IMAD.SHL.U32 R34, R18.reuse, 0x8, RZ ;  /* 0x0000000812227824 */ /* 0x040fe400078e00ff */
[----:B------:R-:W-:Y:S01]  /*0a30*/  IMAD.X R11, RZ, RZ, R11, P4 ;  /* 0x000000ffff0b7224 */ /* 0x000fe200020e060b */
[----:B------:R-:W-:Y:S01]  /*0a40*/  SHF.L.U64.HI R35, R18, 0x3, R19 ;  /* 0x0000000312237819 */ /* 0x000fe20000010213 */
[----:B------:R-:W-:Y:S01]  /*0a50*/  IMAD.MOV.U32 R10, RZ, RZ, RZ ;  /* 0x000000ffff0a7224 */ /* 0x000fe200078e00ff */
[----:B------:R-:W-:Y:S01]  /*0a60*/  IADD3 R18, P2, R34, R6, RZ ;  /* 0x0000000622127210 */ /* 0x000fe20007f5e0ff */
[----:B-1----:R-:W-:Y:S01]  /*0a70*/  IMAD.X R26, RZ, RZ, R24, P3 ;  /* 0x000000ffff1a7224 */ /* 0x002fe200018e0618 */
[----:B------:R-:W-:-:S02]  /*0a80*/  IADD3 R24, P3, R29, R22, RZ ;  /* 0x000000161d187210 */ /* 0x000fc40007f7e0ff */
[----:B------:R-:W-:Y:S01]  /*0a90*/  IADD3 R22, P4, R27, R22, RZ ;  /* 0x000000161b167210 */ /* 0x000fe20007f9e0ff */
[----:B------:R-:W-:-:S04]  /*0aa0*/  IMAD.WIDE R20, R4, 0x4, R20 ;  /* 0x0000000404147825 */ /* 0x000fc800078e0214 */
[--C-:B------:R-:W-:Y:S01]  /*0ab0*/  IMAD.X R25, R26, 0x1, R23.reuse, P3 ;  /* 0x000000011a197824 */ /* 0x100fe200018e0617 */
[----:B------:R1:W3:Y:S01]  /*0ac0*/  @P0 LDG.E.EL R10, desc[UR8][R20.64] ;  /* 0x00000008140a0981 */ /* 0x0002e2000c2e1900 */
[----:B------:R-:W-:Y:S01]  /*0ad0*/  IMAD.X R23, R11, 0x1, R23, P4 ;  /* 0x000000010b177824 */ /* 0x000fe200020e0617 */
[----:B------:R-:W-:Y:S01]  /*0ae0*/  CS2R R8, SRZ ;  /* 0x0000000000087805 */ /* 0x000fe2000001ff00 */
[----:B------:R-:W-:Y:S02]  /*0af0*/  IMAD.X R19, R35, 0x1, R5, P2 ;  /* 0x0000000123137824 */ /* 0x000fe400010e0605 */
[----:B0-----:R-:W-:-:S04]  /*0b00*/  IMAD.WIDE R14, R3, 0x4, R14 ;  /* 0x00000004030e7825 */ /* 0x001fc800078e020e */
[----:B------:R-:W-:Y:S01]  /*0b10*/  IMAD.MOV.U32 R5, RZ, RZ, RZ ;  /* 0x000000ffff057224 */ /* 0x000fe200078e00ff */
[----:B-1----:R-:W-:Y:S01]  /*0b20*/  CS2R R20, SRZ ;  /* 0x0000000000147805 */ /* 0x002fe2000001ff00 */
[----:B------:R-:W-:Y:S02]  /*0b30*/  IMAD.MOV.U32 R3, RZ, RZ, RZ ;  /* 0x000000ffff037224 */ /* 0x000fe400078e00ff */
[C---:B------:R-:W-:Y:S02]  /*0b40*/  IMAD.WIDE R24, R4.reuse, 0x4, R24 ;  /* 0x0000000404187825 */ /* 0x040fe400078e0218 */
[----:B------:R-:W4:Y:S02]  /*0b50*/  @!P1 LDG.E.EL R5, desc[UR8][R14.64] ;  /* 0x000000080e059981 */ /* 0x000f24000c2e1900 */
[----:B------:R-:W-:Y:S02]  /*0b60*/  IMAD.WIDE R22, R4, 0x4, R22 ;  /* 0x0000000404167825 */ /* 0x000fe400078e0216 */
[----:B------:R-:W2:Y:S04]  /*0b70*/  @P0 LDG.E.EL R8, desc[UR8][R24.64] ;  /* 0x0000000818080981 */ /* 0x000ea8000c2e1900 */
[----:B------:R0:W3:Y:S04]  /*0b80*/  @P0 LDG.E.EL R9, desc[UR8][R22.64] ;  /* 0x0000000816090981 */ /* 0x0000e8000c2e1900 */
[----:B------:R1:W5:Y:S04]  /*0b90*/  @!P1 LDG.E.EL R3, desc[UR8][R14.64] ;  /* 0x000000080e039981 */ /* 0x000368000c2e1900 */
[----:B------:R-:W4:Y:S01]  /*0ba0*/  @!P1 LDG.E.EL.64 R20, desc[UR8][R16.64] ;  /* 0x0000000810149981 */ /* 0x000f22000c2e1b00 */
[----:B------:R-:W-:-:S02]  /*0bb0*/  IADD3 R30, P3, R34, R12, RZ ;  /* 0x0000000c221e7210 */ /* 0x000fc40007f7e0ff */
[----:B------:R-:W-:Y:S02]  /*0bc0*/  IADD3 R32, P4, R34, R29, RZ ;  /* 0x0000001d22207210 */ /* 0x000fe40007f9e0ff */
[----:B------:R-:W-:Y:S01]  /*0bd0*/  IADD3 R34, P5, R34, R27, RZ ;  /* 0x0000001b22227210 */ /* 0x000fe20007fbe0ff */
[C---:B------:R-:W-:Y:S02]  /*0be0*/  IMAD.X R31, R35.reuse, 0x1, R28, P3 ;  /* 0x00000001231f7824 */ /* 0x040fe400018e061c */
[C---:B------:R-:W-:Y:S02]  /*0bf0*/  IMAD.X R33, R35.reuse, 0x1, R26, P4 ;  /* 0x0000000123217824 */ /* 0x040fe400020e061a */
[----:B------:R-:W-:Y:S01]  /*0c00*/  IMAD.X R35, R35, 0x1, R11, P5 ;  /* 0x0000000123237824 */ /* 0x000fe200028e060b */
[----:B0-----:R-:W-:Y:S01]  /*0c10*/  CS2R R22, SRZ ;  /* 0x0000000000167805 */ /* 0x001fe2000001ff00 */
[----:B------:R-:W-:-:S04]  /*0c20*/  IMAD.WIDE R18, R4, 0x4, R18 ;  /* 0x0000000404127825 */ /* 0x000fc800078e0212 */
[----:B------:R-:W-:-:S04]  /*0c30*/  IMAD.WIDE R30, R4, 0x4, R30 ;  /* 0x00000004041e7825 */ /* 0x000fc800078e021e */
[C---:B------:R-:W-:Y:S01]  /*0c40*/  IMAD.WIDE R32, R4.reuse, 0x4, R32 ;  /* 0x0000000404207825 */ /* 0x040fe200078e0220 */
[----:B------:R-:W-:Y:S03]  /*0c50*/  BAR.SYNC.DEFER_BLOCKING 0x0 ;  /* 0x0000000000007b1d */ /* 0x000fe60000010000 */
[----:B------:R-:W-:-:S04]  /*0c60*/  IMAD.WIDE R34, R4, 0x4, R34 ;  /* 0x0000000404227825 */ /* 0x000fc800078e0222 */
[----:B------:R-:W-:Y:S02]  /*0c70*/  IMAD.MOV.U32 R11, RZ, RZ, RZ ;  /* 0x000000ffff0b7224 */ /* 0x000fe400078e00ff */
[----:B------:R-:W-:-:S04]  /*0c80*/  IMAD.MOV.U32 R4, RZ, RZ, RZ ;  /* 0x000000ffff047224 */ /* 0x000fc800078e00ff */
[----:B------:R-:W5:Y:S04]  /*0c90*/  @P0 LDG.E.EL R11, desc[UR8][R18.64] ;  /* 0x00000008120b0981 */ /* 0x000f68000c2e1900 */
[----:B------:R-:W5:Y:S04]  /*0ca0*/  @P0 LDG.E.EL R4, desc[UR8][R30.64] ;  /* 0x000000081e040981 */ /* 0x000f68000c2e1900 */
[----:B------:R-:W5:Y:S04]  /*0cb0*/  @P0 LDG.E.EL R22, desc[UR8][R32.64] ;  /* 0x0000000820160981 */ /* 0x000f68000c2e1900 */
[----:B------:R-:W5:Y:S01]  /*0cc0*/  @P0 LDG.E.EL R23, desc[UR8][R34.64] ;  /* 0x0000000822170981 */ /* 0x000f62000c2e1900 */
[----:B------:R-:W-:Y:S01]  /*0cd0*/  SHF.R.U32.HI R6, RZ, 0x1, R2 ;  /* 0x00000001ff067819 */ /* 0x000fe20000011602 */
[----:B------:R-:W-:-:S03]  /*0ce0*/  IMAD.SHL.U32 R2, R2, 0x8, RZ ;  /* 0x0000000802027824 */ /* 0x000fc600078e00ff */
[----:B------:R-:W-:Y:S02]  /*0cf0*/  LOP3.LUT R6, R6, 0x3c, RZ, 0xc0, !PT ;  /* 0x0000003c06067812 */ /* 0x000fe400078ec0ff */
[----:B-1----:R-:W-:-:S04]  /*0d00*/  LOP3.LUT R15, R2, 0x3f8, RZ, 0xc0, !PT ;  /* 0x000003f8020f7812 */ /* 0x002fc800078ec0ff */
[----:B------:R-:W-:Y:S02]  /*0d10*/  IADD3 R6, R15, UR5, R6 ;  /* 0x000000050f067c10 */ /* 0x000fe4000fffe006 */
[----:B------:R-:W0:Y:S03]  /*0d20*/  LDC.64 R14, c[0x0][0x210] ;  /* 0x00008400ff0e7b82 */ /* 0x000e260000000a00 */
[----:B------:R-:W1:Y:S04]  /*0d30*/  LDS R2, [R6] ;  /* 0x0000000006027984 */ /* 0x000e680000000800 */
[----:B------:R-:W0:Y:S01]  /*0d40*/  LDS R12, [R6+0x4] ;  /* 0x00000400060c7984 */ /* 0x000e220000000800 */
[----:B------:R-:W-:-:S04]  /*0d50*/  IMAD R7, R7, 0x10, R0 ;  /* 0x0000001007077824 */ /* 0x000fc800078e0200 */
[----:B0-----:R-:W-:-:S04]  /*0d60*/  IMAD.WIDE R14, R7, 0x4, R14 ;  /* 0x00000004070e7825 */ /* 0x001fc800078e020e */
[----:B--2---:R-:W-:Y:S01]  /*0d70*/  FADD R8, R8, -R13 ;  /* 0x8000000d08087221 */ /* 0x004fe20000000000 */
[----:B---3--:R-:W-:-:S03]  /*0d80*/  FADD R9, R9, -R10 ;  /* 0x8000000a09097221 */ /* 0x008fc60000000000 */
[----:B----4-:R-:W-:Y:S01]  /*0d90*/  FFMA R8, R8, R20, R13 ;  /* 0x0000001408087223 */ /* 0x010fe2000000000d */
[----:B------:R-:W-:Y:S01]  /*0da0*/  FFMA R10, R9, R21, R10 ;  /* 0x00000015090a7223 */ /* 0x000fe2000000000a */
[----:B-----5:R-:W-:Y:S01]  /*0db0*/  FADD R22, R22, -R11 ;  /* 0x8000000b16167221 */ /* 0x020fe20000000000 */
[----:B------:R-:W-:-:S03]  /*0dc0*/  FADD R23, R23, -R4 ;  /* 0x8000000417177221 */ /* 0x000fc60000000000 */
[----:B------:R-:W-:Y:S01]  /*0dd0*/  FFMA R11, R22, R20, R11 ;  /* 0x00000014160b7223 */ /* 0x000fe2000000000b */
[----:B------:R-:W-:-:S03]  /*0de0*/  FFMA R23, R23, R21, R4 ;  /* 0x0000001517177223 */ /* 0x000fc60000000004 */
[----:B------:R-:W-:Y:S01]  /*0df0*/  FADD R11, -R8, R11 ;  /* 0x0000000b080b7221 */ /* 0x000fe20000000100 */
[----:B------:R-:W-:-:S03]  /*0e00*/  FADD R23, -R10, R23 ;  /* 0x000000170a177221 */ /* 0x000fc60000000100 */
[----:B------:R-:W-:Y:S01]  /*0e10*/  FFMA R5, R11, R5, R8 ;  /* 0x000000050b057223 */ /* 0x000fe20000000008 */
[----:B------:R-:W-:-:S03]  /*0e20*/  FFMA R3, R23, R3, R10 ;  /* 0x0000000317037223 */ /* 0x000fc6000000000a */
[----:B-1----:R-:W-:Y:S01]  /*0e30*/  FADD R2, R2, R5 ;  /* 0x0000000502027221 */ /* 0x002fe20000000000 */
[----:B------:R-:W-:Y:S01]  /*0e40*/  FADD R3, R12, R3 ;  /* 0x000000030c037221 */ /* 0x000fe20000000000 */
[----:B------:R-:W-:Y:S06]  /*0e50*/  @!P0 EXIT ;  /* 0x000000000000894d */ /* 0x000fec0003800000 */
[----:B------:R-:W-:Y:S01]  /*0e60*/  STG.E.64 desc[UR8][R14.64], R2 ;  /* 0x000000020e007986 */ /* 0x000fe2000c101b08 */
[----:B------:R-:W-:Y:S05]  /*0e70*/  EXIT ;  /* 0x000000000000794d */ /* 0x000fea0003800000 */
.L_x_0:
[----:B------:R-:W-:-:S00]  /*0e80*/  BRA `(.L_x_0) ;  /* 0xfffffffc00fc7947 */ /* 0x000fc0000383ffff */
[----:B------:R-:W-:-:S00]  /*0e90*/  NOP ;  /* 0x0000000000007918 */ /* 0x000fc00000000000 */
        /* <DEDUP_REMOVED lines=14> */
.L_x_1:


//--------------------- .nv.global.init           --------------------------
	.section	.nv.global.init,"aw",@progbits
.nv.global.init:
	.type		_$_str,@object
	.size		_$_str,(_$_str_$_2 - _$_str)
_$_str:
        /*0000*/ 	.byte	0x5f, 0x5f, 0x43, 0x55, 0x44, 0x41, 0x5f, 0x46, 0x54, 0x5a, 0x00
	.type		_$_str_$_2,@object
	.size		_$_str_$_2,(.L_1 - _$_str_$_2)
_$_str_$_2:
        /*000b*/ 	.byte	0x5f, 0x5f, 0x43, 0x55, 0x44, 0x41, 0x5f, 0x50, 0x52, 0x45, 0x43, 0x5f, 0x53, 0x51, 0x52, 0x54
        /*001b*/ 	.byte	0x00
.L_1:


//--------------------- .nv.shared.triton_poi_fused__native_batch_norm_legit_no_training__unsafe_index_add_mul_relu_sub_44 --------------------------
	.section	.nv.shared.triton_poi_fused__native_batch_norm_legit_no_training__unsafe_index_add_mul_relu_sub_44,"aw",@nobits
	.sectionflags	@""
	.align	16
	.zero		1024


//--------------------- .nv.constant0.triton_poi_fused__native_batch_norm_legit_no_training__unsafe_index_add_mul_relu_sub_44 --------------------------
	.section	.nv.constant0.triton_poi_fused__native_batch_norm_legit_no_training__unsafe_index_add_mul_relu_sub_44,"a",@progbits
	.sectionflags	@""
	.align	4
.nv.constant0.triton_poi_fused__native_batch_norm_legit_no_training__unsafe_index_add_mul_relu_sub_44:
	.zero		640
